	.headerflags	@"EF_CUDA_TEXMODE_UNIFIED EF_CUDA_64BIT_ADDRESS EF_CUDA_ACCELERATORS EF_CUDA_SM90 EF_CUDA_VIRTUAL_SM(EF_CUDA_SM90)"
	.elftype	@"ET_EXEC"


//--------------------- .nv.info                  --------------------------
	.section	.nv.info,"",@"SHT_CUDA_INFO"
	.align	4


	//----- nvinfo : EIATTR_REGCOUNT
	.align		4
        /*0000*/ 	.byte	0x04, 0x2f
        /*0002*/ 	.short	(.L_1 - .L_0)
	.align		4
.L_0:
        /*0004*/ 	.word	index@(triton_poi_fused__unsafe_index_add_mul_sub_16)
        /*0008*/ 	.word	0x00000020


	//----- nvinfo : EIATTR_MIN_STACK_SIZE
	.align		4
.L_1:
        /*000c*/ 	.byte	0x04, 0x12
        /*000e*/ 	.short	(.L_3 - .L_2)
	.align		4
.L_2:
        /*0010*/ 	.word	index@(triton_poi_fused__unsafe_index_add_mul_sub_16)
        /*0014*/ 	.word	0x00000000


	//----- nvinfo : EIATTR_FRAME_SIZE
	.align		4
.L_3:
        /*0018*/ 	.byte	0x04, 0x11
        /*001a*/ 	.short	(.L_5 - .L_4)
	.align		4
.L_4:
        /*001c*/ 	.word	index@(triton_poi_fused__unsafe_index_add_mul_sub_16)
        /*0020*/ 	.word	0x00000000


	//----- nvinfo : EIATTR_MIN_STACK_SIZE
	.align		4
.L_5:
        /*0024*/ 	.byte	0x04, 0x12
        /*0026*/ 	.short	(.L_7 - .L_6)
	.align		4
.L_6:
        /*0028*/ 	.word	index@(triton_poi_fused__unsafe_index_add_mul_sub_16)
        /*002c*/ 	.word	0x00000000
.L_7:


//--------------------- .nv.info.triton_poi_fused__unsafe_index_add_mul_sub_16 --------------------------
	.section	.nv.info.triton_poi_fused__unsafe_index_add_mul_sub_16,"",@"SHT_CUDA_INFO"
	.sectionflags	@""
	.align	4


	//----- nvinfo : EIATTR_CUDA_API_VERSION
	.align		4
        /*0000*/ 	.byte	0x04, 0x37
        /*0002*/ 	.short	(.L_9 - .L_8)
.L_8:
        /*0004*/ 	.word	0x0000007c


	//----- nvinfo : EIATTR_KPARAM_INFO
	.align		4
.L_9:
        /*0008*/ 	.byte	0x04, 0x17
        /*000a*/ 	.short	(.L_11 - .L_10)
.L_10:
        /*000c*/ 	.word	0x00000000
        /*0010*/ 	.short	0x000b
        /*0012*/ 	.short	0x0058
        /*0014*/ 	.byte	0x00, 0xf0, 0x11, 0x00


	//----- nvinfo : EIATTR_KPARAM_INFO
	.align		4
.L_11:
        /*0018*/ 	.byte	0x04, 0x17
        /*001a*/ 	.short	(.L_13 - .L_12)
.L_12:
        /*001c*/ 	.word	0x00000000
        /*0020*/ 	.short	0x000a
        /*0022*/ 	.short	0x0050
        /*0024*/ 	.byte	0x00, 0xf4, 0x21, 0x00


	//----- nvinfo : EIATTR_KPARAM_INFO
	.align		4
.L_13:
        /*0028*/ 	.byte	0x04, 0x17
        /*002a*/ 	.short	(.L_15 - .L_14)
.L_14:
        /*002c*/ 	.word	0x00000000
        /*0030*/ 	.short	0x0009
        /*0032*/ 	.short	0x0048
        /*0034*/ 	.byte	0x00, 0xf4, 0x21, 0x00


	//----- nvinfo : EIATTR_KPARAM_INFO
	.align		4
.L_15:
        /*0038*/ 	.byte	0x04, 0x17
        /*003a*/ 	.short	(.L_17 - .L_16)
.L_16:
        /*003c*/ 	.word	0x00000000
        /*0040*/ 	.short	0x0008
        /*0042*/ 	.short	0x0040
        /*0044*/ 	.byte	0x00, 0xf4, 0x21, 0x00


	//----- nvinfo : EIATTR_KPARAM_INFO
	.align		4
.L_17:
        /*0048*/ 	.byte	0x04, 0x17
        /*004a*/ 	.short	(.L_19 - .L_18)
.L_18:
        /*004c*/ 	.word	0x00000000
        /*0050*/ 	.short	0x0007
        /*0052*/ 	.short	0x0038
        /*0054*/ 	.byte	0x00, 0xf4, 0x21, 0x00


	//----- nvinfo : EIATTR_KPARAM_INFO
	.align		4
.L_19:
        /*0058*/ 	.byte	0x04, 0x17
        /*005a*/ 	.short	(.L_21 - .L_20)
.L_20:
        /*005c*/ 	.word	0x00000000
        /*0060*/ 	.short	0x0006
        /*0062*/ 	.short	0x0030
        /*0064*/ 	.byte	0x00, 0xf4, 0x21, 0x00


	//----- nvinfo : EIATTR_KPARAM_INFO
	.align		4
.L_21:
        /*0068*/ 	.byte	0x04, 0x17
        /*006a*/ 	.short	(.L_23 - .L_22)
.L_22:
        /*006c*/ 	.word	0x00000000
        /*0070*/ 	.short	0x0005
        /*0072*/ 	.short	0x0028
        /*0074*/ 	.byte	0x00, 0xf4, 0x21, 0x00


	//----- nvinfo : EIATTR_KPARAM_INFO
	.align		4
.L_23:
        /*0078*/ 	.byte	0x04, 0x17
        /*007a*/ 	.short	(.L_25 - .L_24)
.L_24:
        /*007c*/ 	.word	0x00000000
        /*0080*/ 	.short	0x0004
        /*0082*/ 	.short	0x0020
        /*0084*/ 	.byte	0x00, 0xf4, 0x21, 0x00


	//----- nvinfo : EIATTR_KPARAM_INFO
	.align		4
.L_25:
        /*0088*/ 	.byte	0x04, 0x17
        /*008a*/ 	.short	(.L_27 - .L_26)
.L_26:
        /*008c*/ 	.word	0x00000000
        /*0090*/ 	.short	0x0003
        /*0092*/ 	.short	0x0018
        /*0094*/ 	.byte	0x00, 0xf4, 0x21, 0x00


	//----- nvinfo : EIATTR_KPARAM_INFO
	.align		4
.L_27:
        /*0098*/ 	.byte	0x04, 0x17
        /*009a*/ 	.short	(.L_29 - .L_28)
.L_28:
        /*009c*/ 	.word	0x00000000
        /*00a0*/ 	.short	0x0002
        /*00a2*/ 	.short	0x0010
        /*00a4*/ 	.byte	0x00, 0xf4, 0x21, 0x00


	//----- nvinfo : EIATTR_KPARAM_INFO
	.align		4
.L_29:
        /*00a8*/ 	.byte	0x04, 0x17
        /*00aa*/ 	.short	(.L_31 - .L_30)
.L_30:
        /*00ac*/ 	.word	0x00000000
        /*00b0*/ 	.short	0x0001
        /*00b2*/ 	.short	0x0008
        /*00b4*/ 	.byte	0x00, 0xf4, 0x21, 0x00


	//----- nvinfo : EIATTR_KPARAM_INFO
	.align		4
.L_31:
        /*00b8*/ 	.byte	0x04, 0x17
        /*00ba*/ 	.short	(.L_33 - .L_32)
.L_32:
        /*00bc*/ 	.word	0x00000000
        /*00c0*/ 	.short	0x0000
        /*00c2*/ 	.short	0x0000
        /*00c4*/ 	.byte	0x00, 0xf4, 0x21, 0x00


	//----- nvinfo : EIATTR_SPARSE_MMA_MASK
	.align		4
.L_33:
        /*00c8*/ 	.byte	0x03, 0x50
        /*00ca*/ 	.short	0x0000


	//----- nvinfo : EIATTR_MAXREG_COUNT
	.align		4
        /*00cc*/ 	.byte	0x03, 0x1b
        /*00ce*/ 	.short	0x00ff


	//----- nvinfo : EIATTR_EXIT_INSTR_OFFSETS
	.align		4
        /*00d0*/ 	.byte	0x04, 0x1c
        /*00d2*/ 	.short	(.L_35 - .L_34)


	//   ....[0]....
.L_34:
        /*00d4*/ 	.word	0x00000910


	//----- nvinfo : EIATTR_REQNTID
	.align		4
.L_35:
        /*00d8*/ 	.byte	0x04, 0x10
        /*00da*/ 	.short	(.L_37 - .L_36)
.L_36:
        /*00dc*/ 	.word	0x00000080
        /*00e0*/ 	.word	0x00000001
        /*00e4*/ 	.word	0x00000001


	//----- nvinfo : EIATTR_CBANK_PARAM_SIZE
	.align		4
.L_37:
        /*00e8*/ 	.byte	0x03, 0x19
        /*00ea*/ 	.short	0x005c


	//----- nvinfo : EIATTR_PARAM_CBANK
	.align		4
        /*00ec*/ 	.byte	0x04, 0x0a
        /*00ee*/ 	.short	(.L_39 - .L_38)
	.align		4
.L_38:
        /*00f0*/ 	.word	index@(.nv.constant0.triton_poi_fused__unsafe_index_add_mul_sub_16)
        /*00f4*/ 	.short	0x0210
        /*00f6*/ 	.short	0x005c


	//----- nvinfo : EIATTR_SW_WAR
	.align		4
.L_39:
        /*00f8*/ 	.byte	0x04, 0x36
        /*00fa*/ 	.short	(.L_41 - .L_40)
.L_40:
        /*00fc*/ 	.word	0x00000008
.L_41:


//--------------------- .nv.callgraph             --------------------------
	.section	.nv.callgraph,"",@"SHT_CUDA_CALLGRAPH"
	.align	4
	.sectionentsize	8
	.align		4
        /*0000*/ 	.word	0x00000000
	.align		4
        /*0004*/ 	.word	0xffffffff
	.align		4
        /*0008*/ 	.word	0x00000000
	.align		4
        /*000c*/ 	.word	0xfffffffe
	.align		4
        /*0010*/ 	.word	0x00000000
	.align		4
        /*0014*/ 	.word	0xfffffffd
	.align		4
        /*0018*/ 	.word	0x00000000
	.align		4
        /*001c*/ 	.word	0xfffffffc


//--------------------- .text.triton_poi_fused__unsafe_index_add_mul_sub_16 --------------------------
	.section	.text.triton_poi_fused__unsafe_index_add_mul_sub_16,"ax",@progbits
	.align	128
        .global         triton_poi_fused__unsafe_index_add_mul_sub_16
        .type           triton_poi_fused__unsafe_index_add_mul_sub_16,@function
        .size           triton_poi_fused__unsafe_index_add_mul_sub_16,(.L_x_1 - triton_poi_fused__unsafe_index_add_mul_sub_16)
        .other          triton_poi_fused__unsafe_index_add_mul_sub_16,@"STO_CUDA_ENTRY STV_DEFAULT"
triton_poi_fused__unsafe_index_add_mul_sub_16:
.text.triton_poi_fused__unsafe_index_add_mul_sub_16:
[----:B------:R-:W-:Y:S01]  /*0000*/  LDC R1, c[0x0][0x28] ;  /* 0x00000a00ff017b82 */ /* 0x000fe20000000800 */
[----:B------:R-:W1:Y:S07]  /*0010*/  S2R R2, SR_TID.X ;  /* 0x0000000000027919 */ /* 0x000e6e0000002100 */
[----:B------:R-:W2:Y:S01]  /*0020*/  LDC.64 R8, c[0x0][0x228] ;  /* 0x00008a00ff087b82 */ /* 0x000ea20000000a00 */
[----:B------:R-:W-:Y:S01]  /*0030*/  ULDC.64 UR4, c[0x0][0x208] ;  /* 0x0000820000047ab9 */ /* 0x000fe20000000a00 */
[----:B------:R-:W-:Y:S01]  /*0040*/  ULDC.64 UR6, c[0x0][0x230] ;  /* 0x00008c0000067ab9 */ /* 0x000fe20000000a00 */
[----:B------:R-:W3:Y:S05]  /*0050*/  S2R R3, SR_CTAID.X ;  /* 0x0000000000037919 */ /* 0x000eea0000002500 */
[----:B------:R-:W4:Y:S08]  /*0060*/  LDC.64 R12, c[0x0][0x218] ;  /* 0x00008600ff0c7b82 */ /* 0x000f300000000a00 */
[----:B------:R-:W5:Y:S08]  /*0070*/  LDC.64 R14, c[0x0][0x238] ;  /* 0x00008e00ff0e7b82 */ /* 0x000f700000000a00 */
[----:B------:R-:W4:Y:S01]  /*0080*/  LDC.64 R6, c[0x0][0x220] ;  /* 0x00008800ff067b82 */ /* 0x000f220000000a00 */
[----:B-1----:R-:W-:-:S07]  /*0090*/  LOP3.LUT R2, R2, 0x7f, RZ, 0xc0, !PT ;  /* 0x0000007f02027812 */ /* 0x002fce00078ec0ff */
[----:B------:R-:W1:Y:S01]  /*00a0*/  LDC.64 R28, c[0x0][0x258] ;  /* 0x00009600ff1c7b82 */ /* 0x000e620000000a00 */
[----:B---3--:R-:W-:Y:S01]  /*00b0*/  SHF.R.S32.HI R11, RZ, 0x18, R3 ;  /* 0x00000018ff0b7819 */ /* 0x008fe20000011403 */
[----:B------:R-:W-:-:S03]  /*00c0*/  IMAD R2, R3, 0x80, R2 ;  /* 0x0000008003027824 */ /* 0x000fc600078e0202 */
[----:B------:R-:W-:Y:S02]  /*00d0*/  SGXT R11, R11, 0x1 ;  /* 0x000000010b0b781a */ /* 0x000fe40000000200 */
[----:B------:R-:W-:Y:S02]  /*00e0*/  SHF.R.S32.HI R3, RZ, 0x1f, R2 ;  /* 0x0000001fff037819 */ /* 0x000fe40000011402 */
[-C--:B------:R-:W-:Y:S02]  /*00f0*/  LEA.HI R0, R11, R2.reuse, RZ, 0x4 ;  /* 0x000000020b007211 */ /* 0x080fe400078f20ff */
[----:B------:R-:W-:Y:S02]  /*0100*/  LEA.HI R3, R3, R2, RZ, 0x2 ;  /* 0x0000000203037211 */ /* 0x000fe400078f10ff */
[----:B------:R-:W-:Y:S02]  /*0110*/  SHF.R.S32.HI R0, RZ, 0x4, R0 ;  /* 0x00000004ff007819 */ /* 0x000fe40000011400 */
[----:B------:R-:W-:-:S02]  /*0120*/  LOP3.LUT R5, R3, 0xfffffffc, RZ, 0xc0, !PT ;  /* 0xfffffffc03057812 */ /* 0x000fc400078ec0ff */
[----:B------:R-:W-:Y:S02]  /*0130*/  SHF.R.S32.HI R16, RZ, 0x2, R3 ;  /* 0x00000002ff107819 */ /* 0x000fe40000011403 */
[----:B------:R-:W-:Y:S01]  /*0140*/  LEA.HI R3, R0, R0, RZ, 0x2 ;  /* 0x0000000000037211 */ /* 0x000fe200078f10ff */
[----:B------:R-:W-:Y:S02]  /*0150*/  IMAD.IADD R10, R2, 0x1, -R5 ;  /* 0x00000001020a7824 */ /* 0x000fe400078e0a05 */
[----:B------:R-:W3:Y:S01]  /*0160*/  LDC.64 R4, c[0x0][0x248] ;  /* 0x00009200ff047b82 */ /* 0x000ee20000000a00 */
[----:B------:R-:W-:Y:S01]  /*0170*/  LOP3.LUT R3, R3, 0xfffffffc, RZ, 0xc0, !PT ;  /* 0xfffffffc03037812 */ /* 0x000fe200078ec0ff */
[----:B--2---:R-:W-:Y:S01]  /*0180*/  IMAD.WIDE R18, R10, 0x8, R8 ;  /* 0x000000080a127825 */ /* 0x004fe200078e0208 */
[----:B------:R-:W-:-:S05]  /*0190*/  LEA.HI R9, R16, R16, RZ, 0x2 ;  /* 0x0000001010097211 */ /* 0x000fca00078f10ff */
[----:B------:R-:W2:Y:S01]  /*01a0*/  LDG.E.EL.64 R18, desc[UR4][R18.64] ;  /* 0x0000000412127981 */ /* 0x000ea2000c2e1b00 */
[----:B------:R-:W-:Y:S01]  /*01b0*/  LOP3.LUT R9, R9, 0xfffffffc, RZ, 0xc0, !PT ;  /* 0xfffffffc09097812 */ /* 0x000fe200078ec0ff */
[----:B------:R-:W-:Y:S02]  /*01c0*/  IMAD.IADD R8, R0, 0x1, -R3 ;  /* 0x0000000100087824 */ /* 0x000fe400078e0a03 */
[----:B-----5:R-:W-:-:S04]  /*01d0*/  IMAD.WIDE R24, R10, 0x8, R14 ;  /* 0x000000080a187825 */ /* 0x020fc800078e020e */
[----:B------:R-:W-:Y:S02]  /*01e0*/  IMAD.IADD R9, R16, 0x1, -R9 ;  /* 0x0000000110097824 */ /* 0x000fe400078e0a09 */
[C---:B----4-:R-:W-:Y:S02]  /*01f0*/  IMAD.WIDE R16, R8.reuse, 0x8, R12 ;  /* 0x0000000808107825 */ /* 0x050fe400078e020c */
[----:B------:R-:W4:Y:S02]  /*0200*/  LDC.64 R12, c[0x0][0x250] ;  /* 0x00009400ff0c7b82 */ /* 0x000f240000000a00 */
[----:B0-----:R-:W-:Y:S02]  /*0210*/  IMAD.WIDE R22, R9, 0x8, R6 ;  /* 0x0000000809167825 */ /* 0x001fe400078e0206 */
[----:B------:R-:W5:Y:S02]  /*0220*/  LDG.E.EL.64 R16, desc[UR4][R16.64] ;  /* 0x0000000410107981 */ /* 0x000f64000c2e1b00 */
[----:B---3--:R-:W-:-:S02]  /*0230*/  IMAD.WIDE R14, R8, 0x8, R4 ;  /* 0x00000008080e7825 */ /* 0x008fc400078e0204 */
[----:B------:R5:W3:Y:S04]  /*0240*/  LDG.E.EL.64 R6, desc[UR4][R24.64] ;  /* 0x0000000418067981 */ /* 0x000ae8000c2e1b00 */
[----:B------:R-:W3:Y:S04]  /*0250*/  LDG.E.EL.64 R4, desc[UR4][R22.64] ;  /* 0x0000000416047981 */ /* 0x000ee8000c2e1b00 */
[----:B------:R-:W3:Y:S01]  /*0260*/  LDG.E.EL.64 R14, desc[UR4][R14.64] ;  /* 0x000000040e0e7981 */ /* 0x000ee2000c2e1b00 */
[----:B----4-:R-:W-:-:S06]  /*0270*/  IMAD.WIDE R12, R9, 0x8, R12 ;  /* 0x00000008090c7825 */ /* 0x010fcc00078e020c */
[----:B------:R-:W4:Y:S01]  /*0280*/  LDG.E.EL.64 R12, desc[UR4][R12.64] ;  /* 0x000000040c0c7981 */ /* 0x000f22000c2e1b00 */
[----:B------:R-:W-:-:S04]  /*0290*/  LEA.HI R11, R11, R2, RZ, 0x6 ;  /* 0x000000020b0b7211 */ /* 0x000fc800078f30ff */
[----:B------:R-:W-:-:S05]  /*02a0*/  SHF.R.S32.HI R11, RZ, 0x6, R11 ;  /* 0x00000006ff0b7819 */ /* 0x000fca000001140b */
[----:B------:R-:W-:Y:S02]  /*02b0*/  IMAD.SHL.U32 R11, R11, 0x8, RZ ;  /* 0x000000080b0b7824 */ /* 0x000fe400078e00ff */
[----:B-1----:R-:W-:Y:S01]  /*02c0*/  IMAD.WIDE R28, R9, 0x4, R28 ;  /* 0x00000004091c7825 */ /* 0x002fe200078e021c */
[----:B--2---:R-:W-:-:S04]  /*02d0*/  SHF.R.U32.HI R21, RZ, 0x1c, R19 ;  /* 0x0000001cff157819 */ /* 0x004fc80000011613 */
[----:B------:R-:W-:-:S04]  /*02e0*/  LOP3.LUT R21, R21, 0x8, RZ, 0xc0, !PT ;  /* 0x0000000815157812 */ /* 0x000fc800078ec0ff */
[----:B------:R-:W-:-:S04]  /*02f0*/  IADD3 R21, P0, R21, UR6, RZ ;  /* 0x0000000615157c10 */ /* 0x000fc8000ff1e0ff */
[----:B------:R-:W-:Y:S01]  /*0300*/  LEA R21, P1, R18, R21, 0x2 ;  /* 0x0000001512157211 */ /* 0x000fe200078210ff */
[----:B------:R-:W-:Y:S01]  /*0310*/  IMAD.X R3, RZ, RZ, UR7, P0 ;  /* 0x00000007ff037e24 */ /* 0x000fe200080e06ff */
[----:B-----5:R-:W-:-:S04]  /*0320*/  SHF.R.U32.HI R25, RZ, 0x1e, R17 ;  /* 0x0000001eff197819 */ /* 0x020fc80000011611 */
[----:B------:R-:W-:Y:S02]  /*0330*/  LEA.HI.X R0, R18, R3, R19, 0x2, P1 ;  /* 0x0000000312007211 */ /* 0x000fe400008f1413 */
[----:B------:R-:W-:Y:S02]  /*0340*/  LOP3.LUT R25, R25, 0x2, RZ, 0xc0, !PT ;  /* 0x0000000219197812 */ /* 0x000fe400078ec0ff */
[----:B---3--:R-:W-:Y:S02]  /*0350*/  SHF.R.U32.HI R19, RZ, 0x1c, R7 ;  /* 0x0000001cff137819 */ /* 0x008fe40000011607 */
[----:B------:R-:W-:Y:S02]  /*0360*/  SHF.R.U32.HI R23, RZ, 0x1e, R5 ;  /* 0x0000001eff177819 */ /* 0x000fe40000011605 */
[----:B------:R-:W-:Y:S02]  /*0370*/  IADD3 R16, P0, R16, R25, RZ ;  /* 0x0000001910107210 */ /* 0x000fe40007f1e0ff */
[----:B------:R-:W-:-:S02]  /*0380*/  SHF.R.U32.HI R3, RZ, 0x1e, R15 ;  /* 0x0000001eff037819 */ /* 0x000fc4000001160f */
[----:B------:R-:W-:Y:S01]  /*0390*/  LOP3.LUT R19, R19, 0x8, RZ, 0xc0, !PT ;  /* 0x0000000813137812 */ /* 0x000fe200078ec0ff */
[----:B------:R-:W-:Y:S01]  /*03a0*/  IMAD.X R17, RZ, RZ, R17, P0 ;  /* 0x000000ffff117224 */ /* 0x000fe200000e0611 */
[----:B------:R-:W-:Y:S02]  /*03b0*/  LOP3.LUT R23, R23, 0x2, RZ, 0xc0, !PT ;  /* 0x0000000217177812 */ /* 0x000fe400078ec0ff */
[----:B------:R-:W-:Y:S02]  /*03c0*/  LOP3.LUT R3, R3, 0x2, RZ, 0xc0, !PT ;  /* 0x0000000203037812 */ /* 0x000fe400078ec0ff */
[----:B------:R-:W-:Y:S02]  /*03d0*/  IADD3 R19, P1, R19, UR6, RZ ;  /* 0x0000000613137c10 */ /* 0x000fe4000ff3e0ff */
[----:B------:R-:W-:Y:S01]  /*03e0*/  IADD3 R24, P0, R4, R23, RZ ;  /* 0x0000001704187210 */ /* 0x000fe20007f1e0ff */
[----:B------:R-:W-:Y:S01]  /*03f0*/  IMAD.SHL.U32 R4, R16, 0x10, RZ ;  /* 0x0000001010047824 */ /* 0x000fe200078e00ff */
[----:B------:R-:W-:-:S02]  /*0400*/  IADD3 R14, P2, R14, R3, RZ ;  /* 0x000000030e0e7210 */ /* 0x000fc40007f5e0ff */
[----:B------:R-:W-:Y:S02]  /*0410*/  IADD3.X R23, RZ, UR7, RZ, P1, !PT ;  /* 0x00000007ff177c10 */ /* 0x000fe40008ffe4ff */
[----:B------:R-:W-:Y:S01]  /*0420*/  LEA R3, P1, R6, R19, 0x2 ;  /* 0x0000001306037211 */ /* 0x000fe200078210ff */
[----:B------:R-:W-:Y:S01]  /*0430*/  IMAD.X R19, RZ, RZ, R5, P0 ;  /* 0x000000ffff137224 */ /* 0x000fe200000e0605 */
[----:B------:R-:W-:Y:S01]  /*0440*/  SHF.L.U64.HI R20, R16, 0x4, R17 ;  /* 0x0000000410147819 */ /* 0x000fe20000010211 */
[----:B------:R-:W-:Y:S01]  /*0450*/  IMAD.X R5, RZ, RZ, R15, P2 ;  /* 0x000000ffff057224 */ /* 0x000fe200010e060f */
[----:B------:R-:W-:Y:S01]  /*0460*/  LEA.HI.X R6, R6, R23, R7, 0x2, P1 ;  /* 0x0000001706067211 */ /* 0x000fe200008f1407 */
[----:B------:R-:W-:Y:S01]  /*0470*/  IMAD.SHL.U32 R7, R14, 0x10, RZ ;  /* 0x000000100e077824 */ /* 0x000fe200078e00ff */
[C---:B------:R-:W-:Y:S01]  /*0480*/  SHF.L.U64.HI R15, R24.reuse, 0x3, R19 ;  /* 0x00000003180f7819 */ /* 0x040fe20000010213 */
[----:B------:R-:W-:Y:S01]  /*0490*/  IMAD.SHL.U32 R24, R24, 0x8, RZ ;  /* 0x0000000818187824 */ /* 0x000fe200078e00ff */
[----:B----4-:R-:W-:-:S02]  /*04a0*/  SHF.R.U32.HI R23, RZ, 0x1e, R13 ;  /* 0x0000001eff177819 */ /* 0x010fc4000001160d */
[----:B------:R-:W-:Y:S02]  /*04b0*/  SHF.L.U64.HI R5, R14, 0x4, R5 ;  /* 0x000000040e057819 */ /* 0x000fe40000010205 */
[----:B------:R-:W-:Y:S02]  /*04c0*/  IADD3 R18, P0, R24, R21, RZ ;  /* 0x0000001518127210 */ /* 0x000fe40007f1e0ff */
[----:B------:R-:W-:Y:S02]  /*04d0*/  LOP3.LUT R23, R23, 0x2, RZ, 0xc0, !PT ;  /* 0x0000000217177812 */ /* 0x000fe400078ec0ff */
[----:B------:R-:W-:Y:S02]  /*04e0*/  IADD3.X R14, R15, R0, RZ, P0, !PT ;  /* 0x000000000f0e7210 */ /* 0x000fe400007fe4ff */
[----:B------:R-:W-:Y:S02]  /*04f0*/  IADD3 R16, P0, R4, R18, RZ ;  /* 0x0000001204107210 */ /* 0x000fe40007f1e0ff */
[----:B------:R-:W-:-:S02]  /*0500*/  IADD3 R18, P2, R7, R18, RZ ;  /* 0x0000001207127210 */ /* 0x000fc40007f5e0ff */
[----:B------:R-:W-:Y:S01]  /*0510*/  IADD3 R24, P1, R3, R24, RZ ;  /* 0x0000001803187210 */ /* 0x000fe20007f3e0ff */
[--C-:B------:R-:W-:Y:S01]  /*0520*/  IMAD.X R17, R20, 0x1, R14.reuse, P0 ;  /* 0x0000000114117824 */ /* 0x100fe200000e060e */
[----:B------:R-:W-:Y:S01]  /*0530*/  IADD3 R23, P0, R12, R23, RZ ;  /* 0x000000170c177210 */ /* 0x000fe20007f1e0ff */
[C---:B------:R-:W-:Y:S01]  /*0540*/  IMAD.X R19, R5.reuse, 0x1, R14, P2 ;  /* 0x0000000105137824 */ /* 0x040fe200010e060e */
[----:B------:R-:W-:Y:S01]  /*0550*/  IADD3 R12, P2, R7, R24, RZ ;  /* 0x00000018070c7210 */ /* 0x000fe20007f5e0ff */
[----:B------:R-:W-:Y:S01]  /*0560*/  IMAD.X R22, R6, 0x1, R15, P1 ;  /* 0x0000000106167824 */ /* 0x000fe200008e060f */
[----:B------:R-:W-:Y:S01]  /*0570*/  IADD3 R14, P1, R24, R4, RZ ;  /* 0x00000004180e7210 */ /* 0x000fe20007f3e0ff */
[----:B------:R-:W-:Y:S02]  /*0580*/  IMAD.X R24, RZ, RZ, R13, P0 ;  /* 0x000000ffff187224 */ /* 0x000fe400000e060d */
[----:B------:R-:W-:Y:S01]  /*0590*/  IMAD.X R13, R5, 0x1, R22, P2 ;  /* 0x00000001050d7824 */ /* 0x000fe200010e0616 */
[----:B------:R-:W-:Y:S01]  /*05a0*/  IADD3.X R15, R22, R20, RZ, P1, !PT ;  /* 0x00000014160f7210 */ /* 0x000fe20000ffe4ff */
[----:B------:R-:W-:Y:S01]  /*05b0*/  IMAD.WIDE R16, R11, 0x4, R16 ;  /* 0x000000040b107825 */ /* 0x000fe200078e0210 */
[----:B------:R-:W-:-:S03]  /*05c0*/  SHF.L.U64.HI R25, R23, 0x3, R24 ;  /* 0x0000000317197819 */ /* 0x000fc60000010218 */
[----:B------:R-:W-:Y:S02]  /*05d0*/  IMAD.SHL.U32 R24, R23, 0x8, RZ ;  /* 0x0000000817187824 */ /* 0x000fe400078e00ff */
[C---:B------:R-:W-:Y:S01]  /*05e0*/  IMAD.WIDE R22, R11.reuse, 0x4, R12 ;  /* 0x000000040b167825 */ /* 0x040fe200078e020c */
[----:B------:R0:W2:Y:S01]  /*05f0*/  LDG.E.EL R16, desc[UR4][R16.64] ;  /* 0x0000000410107981 */ /* 0x0000a2000c2e1900 */
[----:B------:R-:W1:Y:S01]  /*0600*/  LDC.64 R12, c[0x0][0x240] ;  /* 0x00009000ff0c7b82 */ /* 0x000e620000000a00 */
[----:B------:R-:W-:Y:S01]  /*0610*/  IADD3 R3, P1, R24, R3, RZ ;  /* 0x0000000318037210 */ /* 0x000fe20007f3e0ff */
[----:B------:R-:W-:Y:S01]  /*0620*/  IMAD.WIDE R18, R11, 0x4, R18 ;  /* 0x000000040b127825 */ /* 0x000fe200078e0212 */
[----:B------:R-:W-:Y:S01]  /*0630*/  IADD3 R21, P0, R24, R21, RZ ;  /* 0x0000001518157210 */ /* 0x000fe20007f1e0ff */
[----:B------:R-:W3:Y:S03]  /*0640*/  LDG.E.EL R23, desc[UR4][R22.64] ;  /* 0x0000000416177981 */ /* 0x000ee6000c2e1900 */
[----:B------:R-:W-:Y:S01]  /*0650*/  IADD3 R24, P2, R21, R4, RZ ;  /* 0x0000000415187210 */ /* 0x000fe20007f5e0ff */
[----:B------:R-:W-:-:S02]  /*0660*/  IMAD.X R0, R25, 0x1, R0, P0 ;  /* 0x0000000119007824 */ /* 0x000fc400000e0600 */
[----:B0-----:R-:W-:Y:S01]  /*0670*/  IMAD.X R17, R25, 0x1, R6, P1 ;  /* 0x0000000119117824 */ /* 0x001fe200008e0606 */
[----:B------:R-:W-:Y:S01]  /*0680*/  IADD3 R26, P1, R3, R7, RZ ;  /* 0x00000007031a7210 */ /* 0x000fe20007f3e0ff */
[----:B------:R-:W-:Y:S01]  /*0690*/  IMAD.WIDE R14, R11, 0x4, R14 ;  /* 0x000000040b0e7825 */ /* 0x000fe200078e020e */
[----:B------:R-:W-:Y:S01]  /*06a0*/  IADD3 R6, P0, R21, R7, RZ ;  /* 0x0000000715067210 */ /* 0x000fe20007f1e0ff */
[----:B------:R-:W3:Y:S01]  /*06b0*/  LDG.E.EL R18, desc[UR4][R18.64] ;  /* 0x0000000412127981 */ /* 0x000ee2000c2e1900 */
[----:B------:R-:W-:Y:S01]  /*06c0*/  IADD3 R4, P3, R3, R4, RZ ;  /* 0x0000000403047210 */ /* 0x000fe20007f7e0ff */
[C---:B------:R-:W-:Y:S01]  /*06d0*/  IMAD.X R27, R17.reuse, 0x1, R5, P1 ;  /* 0x00000001111b7824 */ /* 0x040fe200008e0605 */
[----:B------:R-:W-:Y:S01]  /*06e0*/  IADD3.X R7, R0, R5, RZ, P0, !PT ;  /* 0x0000000500077210 */ /* 0x000fe200007fe4ff */
[--C-:B------:R-:W-:Y:S01]  /*06f0*/  IMAD.X R25, R0, 0x1, R20.reuse, P2 ;  /* 0x0000000100197824 */ /* 0x100fe200010e0614 */
[----:B------:R-:W2:Y:S01]  /*0700*/  LDG.E.EL R15, desc[UR4][R14.64] ;  /* 0x000000040e0f7981 */ /* 0x000ea2000c2e1900 */
[----:B------:R-:W-:-:S02]  /*0710*/  IMAD.X R5, R17, 0x1, R20, P3 ;  /* 0x0000000111057824 */ /* 0x000fc400018e0614 */
[----:B------:R-:W0:Y:S01]  /*0720*/  LDC.64 R20, c[0x0][0x260] ;  /* 0x00009800ff147b82 */ /* 0x000e220000000a00 */
[C---:B------:R-:W-:Y:S01]  /*0730*/  IMAD.WIDE R6, R11.reuse, 0x4, R6 ;  /* 0x000000040b067825 */ /* 0x040fe200078e0206 */
[----:B------:R-:W4:Y:S03]  /*0740*/  LDG.E.EL R0, desc[UR4][R28.64] ;  /* 0x000000041c007981 */ /* 0x000f26000c2e1900 */
[C---:B------:R-:W-:Y:S02]  /*0750*/  IMAD.WIDE R24, R11.reuse, 0x4, R24 ;  /* 0x000000040b187825 */ /* 0x040fe400078e0218 */
[----:B------:R-:W5:Y:S02]  /*0760*/  LDG.E.EL R6, desc[UR4][R6.64] ;  /* 0x0000000406067981 */ /* 0x000f64000c2e1900 */
[C---:B------:R-:W-:Y:S02]  /*0770*/  IMAD.WIDE R26, R11.reuse, 0x4, R26 ;  /* 0x000000040b1a7825 */ /* 0x040fe400078e021a */
[----:B------:R-:W4:Y:S02]  /*0780*/  LDG.E.EL R24, desc[UR4][R24.64] ;  /* 0x0000000418187981 */ /* 0x000f24000c2e1900 */
[----:B------:R-:W-:-:S02]  /*0790*/  IMAD.WIDE R4, R11, 0x4, R4 ;  /* 0x000000040b047825 */ /* 0x000fc400078e0204 */
[----:B------:R-:W5:Y:S02]  /*07a0*/  LDG.E.EL R27, desc[UR4][R26.64] ;  /* 0x000000041a1b7981 */ /* 0x000f64000c2e1900 */
[----:B-1----:R-:W-:Y:S02]  /*07b0*/  IMAD.WIDE R12, R10, 0x4, R12 ;  /* 0x000000040a0c7825 */ /* 0x002fe400078e020c */
[----:B------:R-:W4:Y:S04]  /*07c0*/  LDG.E.EL R5, desc[UR4][R4.64] ;  /* 0x0000000404057981 */ /* 0x000f28000c2e1900 */
[----:B------:R-:W4:Y:S01]  /*07d0*/  LDG.E.EL R13, desc[UR4][R12.64] ;  /* 0x000000040c0d7981 */ /* 0x000f22000c2e1900 */
[----:B0-----:R-:W-:Y:S02]  /*07e0*/  IMAD.WIDE R20, R8, 0x4, R20 ;  /* 0x0000000408147825 */ /* 0x001fe400078e0214 */
[----:B------:R-:W0:Y:S04]  /*07f0*/  LDC.64 R8, c[0x0][0x210] ;  /* 0x00008400ff087b82 */ /* 0x000e280000000a00 */
[----:B------:R-:W4:Y:S01]  /*0800*/  LDG.E.EL R20, desc[UR4][R20.64] ;  /* 0x0000000414147981 */ /* 0x000f22000c2e1900 */
[----:B0-----:R-:W-:-:S04]  /*0810*/  IMAD.WIDE R8, R2, 0x4, R8 ;  /* 0x0000000402087825 */ /* 0x001fc800078e0208 */
[----:B---3--:R-:W-:Y:S01]  /*0820*/  FADD R23, -R18, R23 ;  /* 0x0000001712177221 */ /* 0x008fe20000000100 */
[----:B--2---:R-:W-:Y:S01]  /*0830*/  FADD R15, -R16, R15 ;  /* 0x0000000f100f7221 */ /* 0x004fe20000000100 */
[----:B-----5:R-:W-:Y:S01]  /*0840*/  FADD R7, -R6, R27 ;  /* 0x0000001b06077221 */ /* 0x020fe20000000100 */
[----:B----4-:R-:W-:Y:S02]  /*0850*/  FADD R3, -R24, R5 ;  /* 0x0000000518037221 */ /* 0x010fe40000000100 */
[C---:B------:R-:W-:Y:S01]  /*0860*/  FFMA R15, R13.reuse, R15, R16 ;  /* 0x0000000f0d0f7223 */ /* 0x040fe20000000010 */
[C---:B------:R-:W-:Y:S01]  /*0870*/  FFMA R23, R13.reuse, R23, R18 ;  /* 0x000000170d177223 */ /* 0x040fe20000000012 */
[C---:B------:R-:W-:Y:S01]  /*0880*/  FFMA R6, R13.reuse, R7, R6 ;  /* 0x000000070d067223 */ /* 0x040fe20000000006 */
[----:B------:R-:W-:-:S03]  /*0890*/  FFMA R24, R13, R3, R24 ;  /* 0x000000030d187223 */ /* 0x000fc60000000018 */
[----:B------:R-:W-:Y:S01]  /*08a0*/  FADD R6, -R23, R6 ;  /* 0x0000000617067221 */ /* 0x000fe20000000100 */
[----:B------:R-:W-:-:S03]  /*08b0*/  FADD R24, -R15, R24 ;  /* 0x000000180f187221 */ /* 0x000fc60000000100 */
[C---:B------:R-:W-:Y:S01]  /*08c0*/  FFMA R23, R0.reuse, R6, R23 ;  /* 0x0000000600177223 */ /* 0x040fe20000000017 */
[----:B------:R-:W-:-:S04]  /*08d0*/  FFMA R24, R0, R24, R15 ;  /* 0x0000001800187223 */ /* 0x000fc8000000000f */
[----:B------:R-:W-:-:S04]  /*08e0*/  FADD R24, -R23, R24 ;  /* 0x0000001817187221 */ /* 0x000fc80000000100 */
[----:B------:R-:W-:-:S05]  /*08f0*/  FFMA R23, R20, R24, R23 ;  /* 0x0000001814177223 */ /* 0x000fca0000000017 */
[----:B------:R-:W-:Y:S01]  /*0900*/  STG.E desc[UR4][R8.64], R23 ;  /* 0x0000001708007986 */ /* 0x000fe2000c101904 */
[----:B------:R-:W-:Y:S05]  /*0910*/  EXIT ;  /* 0x000000000000794d */ /* 0x000fea0003800000 */
.L_x_0:
[----:B------:R-:W-:-:S00]  /*0920*/  BRA `(.L_x_0) ;  /* 0xfffffffc00fc7947 */ /* 0x000fc0000383ffff */
[----:B------:R-:W-:-:S00]  /*0930*/  NOP ;  /* 0x0000000000007918 */ /* 0x000fc00000000000 */
        /* <DEDUP_REMOVED lines=12> */
.L_x_1:


//--------------------- .nv.constant0.triton_poi_fused__unsafe_index_add_mul_sub_16 --------------------------
	.section	.nv.constant0.triton_poi_fused__unsafe_index_add_mul_sub_16,"a",@progbits
	.sectionflags	@""
	.align	4
.nv.constant0.triton_poi_fused__unsafe_index_add_mul_sub_16:
	.zero		620
